//
// Generated by NVIDIA NVVM Compiler
//
// Compiler Build ID: CL-36424714
// Cuda compilation tools, release 13.0, V13.0.88
// Based on NVVM 20.0.0
//

.version 9.0
.target sm_100
.address_size 64

	// .globl	_Z10cuda_hellov
.extern .func  (.param .b32 func_retval0) vprintf
(
	.param .b64 vprintf_param_0,
	.param .b64 vprintf_param_1
)
;
.global .align 1 .b8 $str[40] = {72, 101, 108, 108, 111, 32, 102, 114, 111, 109, 32, 116, 104, 114, 101, 97, 100, 32, 37, 100, 47, 37, 100, 32, 105, 110, 32, 98, 108, 111, 99, 107, 32, 37, 100, 47, 37, 100, 10};

.visible .entry _Z10cuda_hellov()
{
	.local .align 16 .b8 	__local_depot0[16];
	.reg .b64 	%SP;
	.reg .b64 	%SPL;
	.reg .b32 	%r<7>;
	.reg .b64 	%rd<5>;

	mov.u64 	%SPL, __local_depot0;
	cvta.local.u64 	%SP, %SPL;
	add.u64 	%rd1, %SP, 0;
	add.u64 	%rd2, %SPL, 0;
	mov.u32 	%r1, %tid.x;
	mov.u32 	%r2, %ntid.x;
	mov.u32 	%r3, %ctaid.x;
	mov.u32 	%r4, %nctaid.x;
	st.local.v4.u32 	[%rd2], {%r1, %r2, %r3, %r4};
	mov.u64 	%rd3, $str;
	cvta.global.u64 	%rd4, %rd3;
	{ // callseq 0, 0
	.param .b64 param0;
	st.param.b64 	[param0], %rd4;
	.param .b64 param1;
	st.param.b64 	[param1], %rd1;
	.param .b32 retval0;
	call.uni (retval0), 
	vprintf, 
	(
	param0, 
	param1
	);
	ld.param.b32 	%r5, [retval0];
	} // callseq 0
	ret;

}


// ===== COMPILED SASS (sm_100) =====

	.target	sm_100

	.elftype	@"ET_EXEC"


//--------------------- .note.nv.tkinfo           --------------------------
	.section	.note.nv.tkinfo,"",@"SHT_NOTE"
	.sectionflags	@"SHF_NOTE_NV_TKINFO"
	.tkinfo
        /*0018*/ 	.word	0x00000002
        /*0030*/ 	.string	""
        /*0030*/ 	.string	"ptxas"
        /*0030*/ 	.string	"Cuda compilation tools, release 13.0, V13.0.88"
        /*0030*/ 	.string	"Build cuda_13.0.r13.0/compiler.36424714_0"
        /*0030*/ 	.string	"-arch sm_100 -m 64 "



//--------------------- .note.nv.cuinfo           --------------------------
	.section	.note.nv.cuinfo,"",@"SHT_NOTE"
	.sectionflags	@"SHF_NOTE_NV_CUINFO"
        /*0018*/ 	.short	0x0002
        /*001a*/ 	.short	0x0064
        /*001c*/ 	.short	0x0082
	.zero		2


//--------------------- .nv.info                  --------------------------
	.section	.nv.info,"",@"SHT_CUDA_INFO"
	.align	4


	//----- nvinfo : EIATTR_REGCOUNT
	.align		4
        /*0000*/ 	.byte	0x04, 0x2f
        /*0002*/ 	.short	(.L_2 - .L_1)
	.align		4
.L_1:
        /*0004*/ 	.word	index@(_Z10cuda_hellov)
        /*0008*/ 	.word	0x00000018


	//----- nvinfo : EIATTR_FRAME_SIZE
	.align		4
.L_2:
        /*000c*/ 	.byte	0x04, 0x11
        /*000e*/ 	.short	(.L_4 - .L_3)
	.align		4
.L_3:
        /*0010*/ 	.word	index@(_Z10cuda_hellov)
        /*0014*/ 	.word	0x00000010


	//----- nvinfo : EIATTR_MIN_STACK_SIZE
	.align		4
.L_4:
        /*0018*/ 	.byte	0x04, 0x12
        /*001a*/ 	.short	(.L_6 - .L_5)
	.align		4
.L_5:
        /*001c*/ 	.word	index@(_Z10cuda_hellov)
        /*0020*/ 	.word	0x00000010
.L_6:


//--------------------- .nv.compat                --------------------------
	.section	.nv.compat,"",@"SHT_CUDA_COMPAT_INFO"
	.align	4
        /*0000*/ 	.byte	0x02, 0x09, 0x00, 0x00, 0x02, 0x02, 0x01, 0x00, 0x02, 0x05, 0x05, 0x00, 0x03, 0x07, 0x01, 0x01
        /*0010*/ 	.byte	0x02, 0x03, 0x00, 0x00, 0x02, 0x06, 0x01, 0x00, 0x04, 0x0b, 0x08, 0x00, 0x09, 0x00, 0x00, 0x00
        /*0020*/ 	.byte	0x00, 0x00, 0x00, 0x00


//--------------------- .nv.info._Z10cuda_hellov  --------------------------
	.section	.nv.info._Z10cuda_hellov,"",@"SHT_CUDA_INFO"
	.sectionflags	@""
	.align	4


	//----- nvinfo : EIATTR_CUDA_API_VERSION
	.align		4
        /*0000*/ 	.byte	0x04, 0x37
        /*0002*/ 	.short	(.L_8 - .L_7)
.L_7:
        /*0004*/ 	.word	0x00000082


	//----- nvinfo : EIATTR_SPARSE_MMA_MASK
	.align		4
.L_8:
        /*0008*/ 	.byte	0x03, 0x50
        /*000a*/ 	.short	0x0000


	//----- nvinfo : EIATTR_MAXREG_COUNT
	.align		4
        /*000c*/ 	.byte	0x03, 0x1b
        /*000e*/ 	.short	0x00ff


	//----- nvinfo : EIATTR_EXTERNS
	.align		4
        /*0010*/ 	.byte	0x04, 0x0f
        /*0012*/ 	.short	(.L_10 - .L_9)


	//   ....[0]....
	.align		4
.L_9:
        /*0014*/ 	.word	index@(vprintf)


	//----- nvinfo : EIATTR_MERCURY_ISA_VERSION
	.align		4
.L_10:
        /*0018*/ 	.byte	0x03, 0x5f
        /*001a*/ 	.short	0x0101


	//----- nvinfo : EIATTR_VRC_CTA_INIT_COUNT
	.align		4
        /*001c*/ 	.byte	0x02, 0x4a
	.zero		1
	.zero		1


	//----- nvinfo : EIATTR_SYSCALL_OFFSETS
	.align		4
        /*0020*/ 	.byte	0x04, 0x46
        /*0022*/ 	.short	(.L_12 - .L_11)


	//   ....[0]....
.L_11:
        /*0024*/ 	.word	0x00000110


	//----- nvinfo : EIATTR_EXIT_INSTR_OFFSETS
	.align		4
.L_12:
        /*0028*/ 	.byte	0x04, 0x1c
        /*002a*/ 	.short	(.L_14 - .L_13)


	//   ....[0]....
.L_13:
        /*002c*/ 	.word	0x00000120


	//----- nvinfo : EIATTR_SW_WAR
	.align		4
.L_14:
        /*0030*/ 	.byte	0x04, 0x36
        /*0032*/ 	.short	(.L_16 - .L_15)
.L_15:
        /*0034*/ 	.word	0x00000008
.L_16:


//--------------------- .nv.callgraph             --------------------------
	.section	.nv.callgraph,"",@"SHT_CUDA_CALLGRAPH"
	.align	4
	.sectionentsize	8
	.align		4
        /*0000*/ 	.word	0x00000000
	.align		4
        /*0004*/ 	.word	0xffffffff
	.align		4
        /*0008*/ 	.word	index@(_Z10cuda_hellov)
	.align		4
        /*000c*/ 	.word	index@(vprintf)
	.align		4
        /*0010*/ 	.word	0x00000000
	.align		4
        /*0014*/ 	.word	0xfffffffe
	.align		4
        /*0018*/ 	.word	0x00000000
	.align		4
        /*001c*/ 	.word	0xfffffffd
	.align		4
        /*0020*/ 	.word	0x00000000
	.align		4
        /*0024*/ 	.word	0xfffffffc


//--------------------- .nv.constant4             --------------------------
	.section	.nv.constant4,"a",@progbits
	.align	8
	.align		8
.nv.constant4:
        /*0000*/ 	.dword	vprintf
	.align		8
        /*0008*/ 	.dword	$str


//--------------------- .text._Z10cuda_hellov     --------------------------
	.section	.text._Z10cuda_hellov,"ax",@progbits
	.align	128
        .global         _Z10cuda_hellov
        .type           _Z10cuda_hellov,@function
        .size           _Z10cuda_hellov,(.L_x_2 - _Z10cuda_hellov)
        .other          _Z10cuda_hellov,@"STO_CUDA_ENTRY STV_DEFAULT"
_Z10cuda_hellov:
.text._Z10cuda_hellov:
[----:B------:R-:W0:Y:S01]  /*0000*/  LDC R1, c[0x0][0x37c] ;  /* 0x0000df00ff017b82 */ /* 0x000e220000000800 */
[----:B------:R-:W1:Y:S01]  /*0010*/  S2R R8, SR_TID.X ;  /* 0x0000000000087919 */ /* 0x000e620000002100 */
[----:B------:R-:W2:Y:S06]  /*0020*/  LDCU UR5, c[0x0][0x2fc] ;  /* 0x00005f80ff0577ac */ /* 0x000eac0008000800 */
[----:B------:R-:W1:Y:S01]  /*0030*/  LDC R9, c[0x0][0x360] ;  /* 0x0000d800ff097b82 */ /* 0x000e620000000800 */
[----:B0-----:R-:W-:Y:S01]  /*0040*/  VIADD R1, R1, 0xfffffff0 ;  /* 0xfffffff001017836 */ /* 0x001fe20000000000 */
[----:B------:R-:W1:Y:S01]  /*0050*/  S2R R10, SR_CTAID.X ;  /* 0x00000000000a7919 */ /* 0x000e620000002500 */
[----:B------:R-:W-:Y:S01]  /*0060*/  MOV R0, 0x0 ;  /* 0x0000000000007802 */ /* 0x000fe20000000f00 */
[----:B------:R-:W0:Y:S04]  /*0070*/  LDCU UR4, c[0x0][0x2f8] ;  /* 0x00005f00ff0477ac */ /* 0x000e280008000800 */
[----:B------:R-:W1:Y:S01]  /*0080*/  LDC R11, c[0x0][0x370] ;  /* 0x0000dc00ff0b7b82 */ /* 0x000e620000000800 */
[----:B------:R-:W3:Y:S07]  /*0090*/  LDCU.64 UR6, c[0x4][0x8] ;  /* 0x01000100ff0677ac */ /* 0x000eee0008000a00 */
[----:B------:R4:W5:Y:S01]  /*00a0*/  LDC.64 R2, c[0x4][R0] ;  /* 0x0100000000027b82 */ /* 0x0009620000000a00 */
[----:B0-----:R-:W-:Y:S01]  /*00b0*/  IADD3 R6, P0, PT, R1, UR4, RZ ;  /* 0x0000000401067c10 */ /* 0x001fe2000ff1e0ff */
[----:B---3--:R-:W-:Y:S01]  /*00c0*/  IMAD.U32 R4, RZ, RZ, UR6 ;  /* 0x00000006ff047e24 */ /* 0x008fe2000f8e00ff */
[----:B------:R-:W-:-:S03]  /*00d0*/  MOV R5, UR7 ;  /* 0x0000000700057c02 */ /* 0x000fc60008000f00 */
[----:B--2---:R-:W-:Y:S01]  /*00e0*/  IMAD.X R7, RZ, RZ, UR5, P0 ;  /* 0x00000005ff077e24 */ /* 0x004fe200080e06ff */
[----:B-1----:R4:W-:Y:S07]  /*00f0*/  STL.128 [R1], R8 ;  /* 0x0000000801007387 */ /* 0x0029ee0000100c00 */
[----:B------:R-:W-:-:S07]  /*0100*/  LEPC R20, `(.L_x_0) ;  /* 0x000000001014794e */ /* 0x000fce0000000000 */
[----:B----45:R-:W-:Y:S05]  /*0110*/  CALL.ABS.NOINC R2 ;  /* 0x0000000002007343 */ /* 0x030fea0003c00000 */
.L_x_0:
[----:B------:R-:W-:Y:S05]  /*0120*/  EXIT ;  /* 0x000000000000794d */ /* 0x000fea0003800000 */
.L_x_1:
[----:B------:R-:W-:-:S00]  /*0130*/  BRA `(.L_x_1) ;  /* 0xfffffffc00fc7947 */ /* 0x000fc0000383ffff */
[----:B------:R-:W-:-:S00]  /*0140*/  NOP ;  /* 0x0000000000007918 */ /* 0x000fc00000000000 */
        /* <DEDUP_REMOVED lines=11> */
.L_x_2:


//--------------------- .nv.global.init           --------------------------
	.section	.nv.global.init,"aw",@progbits
.nv.global.init:
	.type		$str,@object
	.size		$str,(.L_0 - $str)
$str:
        /*0000*/ 	.byte	0x48, 0x65, 0x6c, 0x6c, 0x6f, 0x20, 0x66, 0x72, 0x6f, 0x6d, 0x20, 0x74, 0x68, 0x72, 0x65, 0x61
        /*0010*/ 	.byte	0x64, 0x20, 0x25, 0x64, 0x2f, 0x25, 0x64, 0x20, 0x69, 0x6e, 0x20, 0x62, 0x6c, 0x6f, 0x63, 0x6b
        /*0020*/ 	.byte	0x20, 0x25, 0x64, 0x2f, 0x25, 0x64, 0x0a, 0x00
.L_0:


//--------------------- .nv.shared.reserved.0     --------------------------
	.section	.nv.shared.reserved.0,"aw",@nobits
	.weak		__nv_reservedSMEM_offset_0_alias
	.size		__nv_reservedSMEM_offset_0_alias, 0, 64
	.other		__nv_reservedSMEM_offset_0_alias,@"STO_CUDA_RESERVED_SHARED STV_DEFAULT"
__nv_reservedSMEM_offset_0_alias:
	.zero		0
	.zero		64


//--------------------- .nv.constant0._Z10cuda_hellov --------------------------
	.section	.nv.constant0._Z10cuda_hellov,"a",@progbits
	.sectionflags	@""
	.align	4
.nv.constant0._Z10cuda_hellov:
	.zero		896


//--------------------- SYMBOLS --------------------------

	.type		.nv.reservedSmem.offset0,@object
	.size		.nv.reservedSmem.offset0,0x4
	.type		vprintf,@function
